//
// Generated by NVIDIA NVVM Compiler
//
// Compiler Build ID: CL-36424714
// Cuda compilation tools, release 13.0, V13.0.88
// Based on NVVM 20.0.0
//

.version 9.0
.target sm_100
.address_size 64

	// .globl	_Z6kernelPfi
.func  (.param .b64 func_retval0) __internal_accurate_pow
(
	.param .b64 __internal_accurate_pow_param_0
)
;

.visible .entry _Z6kernelPfi(
	.param .u64 .ptr .align 1 _Z6kernelPfi_param_0,
	.param .u32 _Z6kernelPfi_param_1
)
{
	.reg .pred 	%p<6>;
	.reg .b32 	%r<16>;
	.reg .b32 	%f<3>;
	.reg .b64 	%rd<8>;
	.reg .b64 	%fd<9>;

	ld.param.u64 	%rd2, [_Z6kernelPfi_param_0];
	ld.param.u32 	%r7, [_Z6kernelPfi_param_1];
	mov.u32 	%r8, %tid.x;
	mov.u32 	%r9, %ctaid.x;
	mov.u32 	%r1, %ntid.x;
	mad.lo.s32 	%r15, %r9, %r1, %r8;
	setp.ge.s32 	%p1, %r15, %r7;
	@%p1 bra 	$L__BB0_3;
	mov.f64 	%fd1, 0d400921FA00000000;
	{
	.reg .b32 %temp; 
	mov.b64 	{%temp, %r3}, %fd1;
	}
	mov.u32 	%r10, %nctaid.x;
	mul.lo.s32 	%r4, %r1, %r10;
	cvta.to.global.u64 	%rd1, %rd2;
$L__BB0_2:
	setp.lt.s32 	%p2, %r3, 0;
	cvt.rn.f64.s32 	%fd2, %r15;
	{
	.reg .b32 %temp; 
	mov.b64 	{%temp, %r11}, %fd2;
	}
	shr.u32 	%r12, %r11, 20;
	and.b32  	%r13, %r12, 2047;
	add.s32 	%r14, %r13, -1012;
	mov.b64 	%rd3, %fd2;
	shl.b64 	%rd4, %rd3, %r14;
	setp.eq.s64 	%p3, %rd4, -9223372036854775808;
	{ // callseq 0, 0
	.param .b64 param0;
	st.param.f64 	[param0], %fd2;
	.param .b64 retval0;
	call.uni (retval0), 
	__internal_accurate_pow, 
	(
	param0
	);
	ld.param.f64 	%fd3, [retval0];
	} // callseq 0
	neg.f64 	%fd5, %fd3;
	selp.f64 	%fd6, %fd5, %fd3, %p3;
	selp.f64 	%fd7, %fd6, %fd3, %p2;
	setp.eq.s32 	%p4, %r15, 0;
	sqrt.rn.f64 	%fd8, %fd7;
	cvt.rn.f32.f64 	%f1, %fd8;
	selp.f32 	%f2, 0f3F800000, %f1, %p4;
	mul.wide.s32 	%rd6, %r15, 4;
	add.s64 	%rd7, %rd1, %rd6;
	st.global.f32 	[%rd7], %f2;
	add.s32 	%r15, %r15, %r4;
	setp.lt.s32 	%p5, %r15, %r7;
	@%p5 bra 	$L__BB0_2;
$L__BB0_3:
	ret;

}
.func  (.param .b64 func_retval0) __internal_accurate_pow(
	.param .b64 __internal_accurate_pow_param_0
)
{
	.reg .pred 	%p<8>;
	.reg .b32 	%r<46>;
	.reg .b32 	%f<3>;
	.reg .b64 	%fd<109>;

	ld.param.f64 	%fd10, [__internal_accurate_pow_param_0];
	mov.f64 	%fd11, 0d400921FA00000000;
	{
	.reg .b32 %temp; 
	mov.b64 	{%temp, %r8}, %fd11;
	}
	{
	.reg .b32 %temp; 
	mov.b64 	{%r9, %temp}, %fd11;
	}
	shr.u32 	%r10, %r8, 20;
	setp.lt.u32 	%p1, %r8, 1048576;
	mov.f64 	%fd12, 0d436921FA00000000;
	{
	.reg .b32 %temp; 
	mov.b64 	{%temp, %r11}, %fd12;
	}
	{
	.reg .b32 %temp; 
	mov.b64 	{%r12, %temp}, %fd12;
	}
	shr.u32 	%r13, %r11, 20;
	add.s32 	%r14, %r13, -54;
	selp.b32 	%r15, %r12, %r9, %p1;
	selp.b32 	%r16, %r11, %r8, %p1;
	selp.b32 	%r1, %r14, %r10, %p1;
	add.s32 	%r45, %r1, -1023;
	and.b32  	%r17, %r16, -2146435073;
	or.b32  	%r18, %r17, 1072693248;
	mov.b64 	%fd107, {%r15, %r18};
	setp.lt.u32 	%p2, %r18, 1073127583;
	@%p2 bra 	$L__BB1_2;
	{
	.reg .b32 %temp; 
	mov.b64 	{%r19, %temp}, %fd107;
	}
	{
	.reg .b32 %temp; 
	mov.b64 	{%temp, %r20}, %fd107;
	}
	add.s32 	%r21, %r20, -1048576;
	mov.b64 	%fd107, {%r19, %r21};
	add.s32 	%r45, %r1, -1022;
$L__BB1_2:
	add.f64 	%fd13, %fd107, 0dBFF0000000000000;
	add.f64 	%fd14, %fd107, 0d3FF0000000000000;
	rcp.approx.ftz.f64 	%fd15, %fd14;
	neg.f64 	%fd16, %fd14;
	fma.rn.f64 	%fd17, %fd16, %fd15, 0d3FF0000000000000;
	fma.rn.f64 	%fd18, %fd17, %fd17, %fd17;
	fma.rn.f64 	%fd19, %fd18, %fd15, %fd15;
	mul.f64 	%fd20, %fd13, %fd19;
	fma.rn.f64 	%fd21, %fd13, %fd19, %fd20;
	mul.f64 	%fd22, %fd21, %fd21;
	fma.rn.f64 	%fd23, %fd22, 0d3EB0F5FF7D2CAFE2, 0d3ED0F5D241AD3B5A;
	fma.rn.f64 	%fd24, %fd23, %fd22, 0d3EF3B20A75488A3F;
	fma.rn.f64 	%fd25, %fd24, %fd22, 0d3F1745CDE4FAECD5;
	fma.rn.f64 	%fd26, %fd25, %fd22, 0d3F3C71C7258A578B;
	fma.rn.f64 	%fd27, %fd26, %fd22, 0d3F6249249242B910;
	fma.rn.f64 	%fd28, %fd27, %fd22, 0d3F89999999999DFB;
	sub.f64 	%fd29, %fd13, %fd21;
	add.f64 	%fd30, %fd29, %fd29;
	neg.f64 	%fd31, %fd21;
	fma.rn.f64 	%fd32, %fd31, %fd13, %fd30;
	mul.f64 	%fd33, %fd19, %fd32;
	fma.rn.f64 	%fd34, %fd22, %fd28, 0d3FB5555555555555;
	mov.f64 	%fd35, 0d3FB5555555555555;
	sub.f64 	%fd36, %fd35, %fd34;
	fma.rn.f64 	%fd37, %fd22, %fd28, %fd36;
	add.f64 	%fd38, %fd37, 0dBC46A4CB00B9E7B0;
	add.f64 	%fd39, %fd34, %fd38;
	sub.f64 	%fd40, %fd34, %fd39;
	add.f64 	%fd41, %fd38, %fd40;
	mul.rn.f64 	%fd42, %fd21, %fd21;
	neg.f64 	%fd43, %fd42;
	fma.rn.f64 	%fd44, %fd21, %fd21, %fd43;
	{
	.reg .b32 %temp; 
	mov.b64 	{%r22, %temp}, %fd33;
	}
	{
	.reg .b32 %temp; 
	mov.b64 	{%temp, %r23}, %fd33;
	}
	add.s32 	%r24, %r23, 1048576;
	mov.b64 	%fd45, {%r22, %r24};
	fma.rn.f64 	%fd46, %fd21, %fd45, %fd44;
	mul.rn.f64 	%fd47, %fd42, %fd21;
	neg.f64 	%fd48, %fd47;
	fma.rn.f64 	%fd49, %fd42, %fd21, %fd48;
	fma.rn.f64 	%fd50, %fd42, %fd33, %fd49;
	fma.rn.f64 	%fd51, %fd46, %fd21, %fd50;
	mul.rn.f64 	%fd52, %fd39, %fd47;
	neg.f64 	%fd53, %fd52;
	fma.rn.f64 	%fd54, %fd39, %fd47, %fd53;
	fma.rn.f64 	%fd55, %fd39, %fd51, %fd54;
	fma.rn.f64 	%fd56, %fd41, %fd47, %fd55;
	add.f64 	%fd57, %fd52, %fd56;
	sub.f64 	%fd58, %fd52, %fd57;
	add.f64 	%fd59, %fd56, %fd58;
	add.f64 	%fd60, %fd21, %fd57;
	sub.f64 	%fd61, %fd21, %fd60;
	add.f64 	%fd62, %fd57, %fd61;
	add.f64 	%fd63, %fd59, %fd62;
	add.f64 	%fd64, %fd33, %fd63;
	add.f64 	%fd65, %fd60, %fd64;
	sub.f64 	%fd66, %fd60, %fd65;
	add.f64 	%fd67, %fd64, %fd66;
	xor.b32  	%r25, %r45, -2147483648;
	mov.b32 	%r26, 1127219200;
	mov.b64 	%fd68, {%r25, %r26};
	mov.b32 	%r27, -2147483648;
	mov.b64 	%fd69, {%r27, %r26};
	sub.f64 	%fd70, %fd68, %fd69;
	fma.rn.f64 	%fd71, %fd70, 0d3FE62E42FEFA39EF, %fd65;
	fma.rn.f64 	%fd72, %fd70, 0dBFE62E42FEFA39EF, %fd71;
	sub.f64 	%fd73, %fd72, %fd65;
	sub.f64 	%fd74, %fd67, %fd73;
	fma.rn.f64 	%fd75, %fd70, 0d3C7ABC9E3B39803F, %fd74;
	add.f64 	%fd76, %fd71, %fd75;
	sub.f64 	%fd77, %fd71, %fd76;
	add.f64 	%fd78, %fd75, %fd77;
	{
	.reg .b32 %temp; 
	mov.b64 	{%temp, %r28}, %fd10;
	}
	{
	.reg .b32 %temp; 
	mov.b64 	{%r29, %temp}, %fd10;
	}
	shl.b32 	%r30, %r28, 1;
	setp.gt.u32 	%p3, %r30, -33554433;
	and.b32  	%r31, %r28, -15728641;
	selp.b32 	%r32, %r31, %r28, %p3;
	mov.b64 	%fd79, {%r29, %r32};
	mul.rn.f64 	%fd80, %fd76, %fd79;
	neg.f64 	%fd81, %fd80;
	fma.rn.f64 	%fd82, %fd76, %fd79, %fd81;
	fma.rn.f64 	%fd83, %fd78, %fd79, %fd82;
	add.f64 	%fd4, %fd80, %fd83;
	sub.f64 	%fd84, %fd80, %fd4;
	add.f64 	%fd5, %fd83, %fd84;
	fma.rn.f64 	%fd85, %fd4, 0d3FF71547652B82FE, 0d4338000000000000;
	{
	.reg .b32 %temp; 
	mov.b64 	{%r5, %temp}, %fd85;
	}
	mov.f64 	%fd86, 0dC338000000000000;
	add.rn.f64 	%fd87, %fd85, %fd86;
	fma.rn.f64 	%fd88, %fd87, 0dBFE62E42FEFA39EF, %fd4;
	fma.rn.f64 	%fd89, %fd87, 0dBC7ABC9E3B39803F, %fd88;
	fma.rn.f64 	%fd90, %fd89, 0d3E5ADE1569CE2BDF, 0d3E928AF3FCA213EA;
	fma.rn.f64 	%fd91, %fd90, %fd89, 0d3EC71DEE62401315;
	fma.rn.f64 	%fd92, %fd91, %fd89, 0d3EFA01997C89EB71;
	fma.rn.f64 	%fd93, %fd92, %fd89, 0d3F2A01A014761F65;
	fma.rn.f64 	%fd94, %fd93, %fd89, 0d3F56C16C1852B7AF;
	fma.rn.f64 	%fd95, %fd94, %fd89, 0d3F81111111122322;
	fma.rn.f64 	%fd96, %fd95, %fd89, 0d3FA55555555502A1;
	fma.rn.f64 	%fd97, %fd96, %fd89, 0d3FC5555555555511;
	fma.rn.f64 	%fd98, %fd97, %fd89, 0d3FE000000000000B;
	fma.rn.f64 	%fd99, %fd98, %fd89, 0d3FF0000000000000;
	fma.rn.f64 	%fd100, %fd99, %fd89, 0d3FF0000000000000;
	{
	.reg .b32 %temp; 
	mov.b64 	{%r6, %temp}, %fd100;
	}
	{
	.reg .b32 %temp; 
	mov.b64 	{%temp, %r7}, %fd100;
	}
	shl.b32 	%r33, %r5, 20;
	add.s32 	%r34, %r33, %r7;
	mov.b64 	%fd108, {%r6, %r34};
	{
	.reg .b32 %temp; 
	mov.b64 	{%temp, %r35}, %fd4;
	}
	mov.b32 	%f2, %r35;
	abs.f32 	%f1, %f2;
	setp.lt.f32 	%p4, %f1, 0f4086232B;
	@%p4 bra 	$L__BB1_5;
	setp.lt.f64 	%p5, %fd4, 0d0000000000000000;
	add.f64 	%fd101, %fd4, 0d7FF0000000000000;
	selp.f64 	%fd108, 0d0000000000000000, %fd101, %p5;
	setp.geu.f32 	%p6, %f1, 0f40874800;
	@%p6 bra 	$L__BB1_5;
	shr.u32 	%r36, %r5, 31;
	add.s32 	%r37, %r5, %r36;
	shr.s32 	%r38, %r37, 1;
	shl.b32 	%r39, %r38, 20;
	add.s32 	%r40, %r7, %r39;
	mov.b64 	%fd102, {%r6, %r40};
	sub.s32 	%r41, %r5, %r38;
	shl.b32 	%r42, %r41, 20;
	add.s32 	%r43, %r42, 1072693248;
	mov.b32 	%r44, 0;
	mov.b64 	%fd103, {%r44, %r43};
	mul.f64 	%fd108, %fd103, %fd102;
$L__BB1_5:
	abs.f64 	%fd104, %fd108;
	setp.eq.f64 	%p7, %fd104, 0d7FF0000000000000;
	fma.rn.f64 	%fd105, %fd108, %fd5, %fd108;
	selp.f64 	%fd106, %fd108, %fd105, %p7;
	st.param.f64 	[func_retval0], %fd106;
	ret;

}


// ===== COMPILED SASS (sm_100) =====

	.target	sm_100

	.elftype	@"ET_EXEC"


//--------------------- .note.nv.tkinfo           --------------------------
	.section	.note.nv.tkinfo,"",@"SHT_NOTE"
	.sectionflags	@"SHF_NOTE_NV_TKINFO"
	.tkinfo
        /*0018*/ 	.word	0x00000002
        /*0030*/ 	.string	""
        /*0030*/ 	.string	"ptxas"
        /*0030*/ 	.string	"Cuda compilation tools, release 13.0, V13.0.88"
        /*0030*/ 	.string	"Build cuda_13.0.r13.0/compiler.36424714_0"
        /*0030*/ 	.string	"-arch sm_100 -m 64 "



//--------------------- .note.nv.cuinfo           --------------------------
	.section	.note.nv.cuinfo,"",@"SHT_NOTE"
	.sectionflags	@"SHF_NOTE_NV_CUINFO"
        /*0018*/ 	.short	0x0002
        /*001a*/ 	.short	0x0064
        /*001c*/ 	.short	0x0082
	.zero		2


//--------------------- .nv.info                  --------------------------
	.section	.nv.info,"",@"SHT_CUDA_INFO"
	.align	4


	//----- nvinfo : EIATTR_REGCOUNT
	.align		4
        /*0000*/ 	.byte	0x04, 0x2f
        /*0002*/ 	.short	(.L_1 - .L_0)
	.align		4
.L_0:
        /*0004*/ 	.word	index@(_Z6kernelPfi)
        /*0008*/ 	.word	0x0000001e


	//----- nvinfo : EIATTR_FRAME_SIZE
	.align		4
.L_1:
        /*000c*/ 	.byte	0x04, 0x11
        /*000e*/ 	.short	(.L_3 - .L_2)
	.align		4
.L_2:
        /*0010*/ 	.word	index@($_Z6kernelPfi$__internal_accurate_pow)
        /*0014*/ 	.word	0x00000000


	//----- nvinfo : EIATTR_FRAME_SIZE
	.align		4
.L_3:
        /*0018*/ 	.byte	0x04, 0x11
        /*001a*/ 	.short	(.L_5 - .L_4)
	.align		4
.L_4:
        /*001c*/ 	.word	index@($__internal_0_$__cuda_sm20_dsqrt_rn_f64_mediumpath_v1)
        /*0020*/ 	.word	0x00000000


	//----- nvinfo : EIATTR_FRAME_SIZE
	.align		4
.L_5:
        /*0024*/ 	.byte	0x04, 0x11
        /*0026*/ 	.short	(.L_7 - .L_6)
	.align		4
.L_6:
        /*0028*/ 	.word	index@(_Z6kernelPfi)
        /*002c*/ 	.word	0x00000000


	//----- nvinfo : EIATTR_MIN_STACK_SIZE
	.align		4
.L_7:
        /*0030*/ 	.byte	0x04, 0x12
        /*0032*/ 	.short	(.L_9 - .L_8)
	.align		4
.L_8:
        /*0034*/ 	.word	index@(_Z6kernelPfi)
        /*0038*/ 	.word	0x00000000
.L_9:


//--------------------- .nv.compat                --------------------------
	.section	.nv.compat,"",@"SHT_CUDA_COMPAT_INFO"
	.align	4
        /*0000*/ 	.byte	0x02, 0x09, 0x00, 0x00, 0x02, 0x02, 0x01, 0x00, 0x02, 0x05, 0x05, 0x00, 0x03, 0x07, 0x01, 0x01
        /*0010*/ 	.byte	0x02, 0x03, 0x00, 0x00, 0x02, 0x06, 0x01, 0x00, 0x04, 0x0b, 0x08, 0x00, 0x01, 0x00, 0x00, 0x00
        /*0020*/ 	.byte	0x00, 0x00, 0x00, 0x00


//--------------------- .nv.info._Z6kernelPfi     --------------------------
	.section	.nv.info._Z6kernelPfi,"",@"SHT_CUDA_INFO"
	.sectionflags	@""
	.align	4


	//----- nvinfo : EIATTR_CUDA_API_VERSION
	.align		4
        /*0000*/ 	.byte	0x04, 0x37
        /*0002*/ 	.short	(.L_11 - .L_10)
.L_10:
        /*0004*/ 	.word	0x00000082


	//----- nvinfo : EIATTR_KPARAM_INFO
	.align		4
.L_11:
        /*0008*/ 	.byte	0x04, 0x17
        /*000a*/ 	.short	(.L_13 - .L_12)
.L_12:
        /*000c*/ 	.word	0x00000000
        /*0010*/ 	.short	0x0001
        /*0012*/ 	.short	0x0008
        /*0014*/ 	.byte	0x00, 0xf0, 0x11, 0x00


	//----- nvinfo : EIATTR_KPARAM_INFO
	.align		4
.L_13:
        /*0018*/ 	.byte	0x04, 0x17
        /*001a*/ 	.short	(.L_15 - .L_14)
.L_14:
        /*001c*/ 	.word	0x00000000
        /*0020*/ 	.short	0x0000
        /*0022*/ 	.short	0x0000
        /*0024*/ 	.byte	0x00, 0xf5, 0x21, 0x00


	//----- nvinfo : EIATTR_SPARSE_MMA_MASK
	.align		4
.L_15:
        /*0028*/ 	.byte	0x03, 0x50
        /*002a*/ 	.short	0x0000


	//----- nvinfo : EIATTR_MAXREG_COUNT
	.align		4
        /*002c*/ 	.byte	0x03, 0x1b
        /*002e*/ 	.short	0x00ff


	//----- nvinfo : EIATTR_MERCURY_ISA_VERSION
	.align		4
        /*0030*/ 	.byte	0x03, 0x5f
        /*0032*/ 	.short	0x0101


	//----- nvinfo : EIATTR_VRC_CTA_INIT_COUNT
	.align		4
        /*0034*/ 	.byte	0x02, 0x4a
	.zero		1
	.zero		1


	//----- nvinfo : EIATTR_EXIT_INSTR_OFFSETS
	.align		4
        /*0038*/ 	.byte	0x04, 0x1c
        /*003a*/ 	.short	(.L_17 - .L_16)


	//   ....[0]....
.L_16:
        /*003c*/ 	.word	0x00000070


	//   ....[1]....
        /*0040*/ 	.word	0x00000300


	//----- nvinfo : EIATTR_CRS_STACK_SIZE
	.align		4
.L_17:
        /*0044*/ 	.byte	0x04, 0x1e
        /*0046*/ 	.short	(.L_19 - .L_18)
.L_18:
        /*0048*/ 	.word	0x00000000


	//----- nvinfo : EIATTR_CBANK_PARAM_SIZE
	.align		4
.L_19:
        /*004c*/ 	.byte	0x03, 0x19
        /*004e*/ 	.short	0x000c


	//----- nvinfo : EIATTR_PARAM_CBANK
	.align		4
        /*0050*/ 	.byte	0x04, 0x0a
        /*0052*/ 	.short	(.L_21 - .L_20)
	.align		4
.L_20:
        /*0054*/ 	.word	index@(.nv.constant0._Z6kernelPfi)
        /*0058*/ 	.short	0x0380
        /*005a*/ 	.short	0x000c


	//----- nvinfo : EIATTR_SW_WAR
	.align		4
.L_21:
        /*005c*/ 	.byte	0x04, 0x36
        /*005e*/ 	.short	(.L_23 - .L_22)
.L_22:
        /*0060*/ 	.word	0x00000008
.L_23:


//--------------------- .nv.callgraph             --------------------------
	.section	.nv.callgraph,"",@"SHT_CUDA_CALLGRAPH"
	.align	4
	.sectionentsize	8
	.align		4
        /*0000*/ 	.word	0x00000000
	.align		4
        /*0004*/ 	.word	0xffffffff
	.align		4
        /*0008*/ 	.word	0x00000000
	.align		4
        /*000c*/ 	.word	0xfffffffe
	.align		4
        /*0010*/ 	.word	0x00000000
	.align		4
        /*0014*/ 	.word	0xfffffffd
	.align		4
        /*0018*/ 	.word	0x00000000
	.align		4
        /*001c*/ 	.word	0xfffffffc


//--------------------- .text._Z6kernelPfi        --------------------------
	.section	.text._Z6kernelPfi,"ax",@progbits
	.align	128
        .global         _Z6kernelPfi
        .type           _Z6kernelPfi,@function
        .size           _Z6kernelPfi,(.L_x_11 - _Z6kernelPfi)
        .other          _Z6kernelPfi,@"STO_CUDA_ENTRY STV_DEFAULT"
_Z6kernelPfi:
.text._Z6kernelPfi:
[----:B------:R-:W-:Y:S01]  /*0000*/  LDC R1, c[0x0][0x37c] ;  /* 0x0000df00ff017b82 */ /* 0x000fe20000000800 */
[----:B------:R-:W0:Y:S07]  /*0010*/  S2R R27, SR_TID.X ;  /* 0x00000000001b7919 */ /* 0x000e2e0000002100 */
[----:B------:R-:W0:Y:S01]  /*0020*/  S2UR UR4, SR_CTAID.X ;  /* 0x00000000000479c3 */ /* 0x000e220000002500 */
[----:B------:R-:W1:Y:S07]  /*0030*/  LDCU UR5, c[0x0][0x388] ;  /* 0x00007100ff0577ac */ /* 0x000e6e0008000800 */
[----:B------:R-:W0:Y:S02]  /*0040*/  LDC R26, c[0x0][0x360] ;  /* 0x0000d800ff1a7b82 */ /* 0x000e240000000800 */
[----:B0-----:R-:W-:-:S05]  /*0050*/  IMAD R27, R26, UR4, R27 ;  /* 0x000000041a1b7c24 */ /* 0x001fca000f8e021b */
[----:B-1----:R-:W-:-:S13]  /*0060*/  ISETP.GE.AND P0, PT, R27, UR5, PT ;  /* 0x000000051b007c0c */ /* 0x002fda000bf06270 */
[----:B------:R-:W-:Y:S05]  /*0070*/  @P0 EXIT ;  /* 0x000000000000094d */ /* 0x000fea0003800000 */
[----:B------:R-:W0:Y:S01]  /*0080*/  LDC.64 R2, c[0x0][0x380] ;  /* 0x0000e000ff027b82 */ /* 0x000e220000000a00 */
[----:B------:R-:W1:Y:S01]  /*0090*/  LDCU UR4, c[0x0][0x370] ;  /* 0x00006e00ff0477ac */ /* 0x000e620008000800 */
[----:B------:R-:W2:Y:S01]  /*00a0*/  LDCU.64 UR6, c[0x0][0x358] ;  /* 0x00006b00ff0677ac */ /* 0x000ea20008000a00 */
[----:B------:R-:W3:Y:S01]  /*00b0*/  LDCU UR8, c[0x0][0x388] ;  /* 0x00007100ff0877ac */ /* 0x000ee20008000800 */
[----:B-1----:R-:W-:-:S07]  /*00c0*/  IMAD R26, R26, UR4, RZ ;  /* 0x000000041a1a7c24 */ /* 0x002fce000f8e02ff */
.L_x_3:
[----:B-1----:R1:W4:Y:S01]  /*00d0*/  I2F.F64 R4, R27 ;  /* 0x0000001b00047312 */ /* 0x0023220000201c00 */
[----:B------:R-:W-:Y:S01]  /*00e0*/  BSSY.RECONVERGENT B0, `(.L_x_0) ;  /* 0x0000003000007945 */ /* 0x000fe20003800200 */
[----:B------:R-:W-:-:S07]  /*00f0*/  MOV R0, 0x110 ;  /* 0x0000011000007802 */ /* 0x000fce0000000f00 */
[----:B01234-:R-:W-:Y:S05]  /*0100*/  CALL.REL.NOINC `($_Z6kernelPfi$__internal_accurate_pow) ;  /* 0x00000004003c7944 */ /* 0x01ffea0003c00000 */
[----:B------:R-:W-:Y:S05]  /*0110*/  BSYNC.RECONVERGENT B0 ;  /* 0x0000000000007941 */ /* 0x000fea0003800200 */
.L_x_0:
[----:B------:R-:W0:Y:S01]  /*0120*/  MUFU.RSQ64H R7, R19 ;  /* 0x0000001300077308 */ /* 0x000e220000001c00 */
[----:B------:R-:W-:Y:S01]  /*0130*/  VIADD R6, R19, 0xfcb00000 ;  /* 0xfcb0000013067836 */ /* 0x000fe20000000000 */
[----:B------:R-:W-:Y:S01]  /*0140*/  BSSY.RECONVERGENT B0, `(.L_x_1) ;  /* 0x0000014000007945 */ /* 0x000fe20003800200 */
[----:B------:R-:W-:Y:S01]  /*0150*/  IMAD.MOV.U32 R4, RZ, RZ, R10 ;  /* 0x000000ffff047224 */ /* 0x000fe200078e000a */
[----:B------:R-:W-:Y:S01]  /*0160*/  MOV R10, 0x0 ;  /* 0x00000000000a7802 */ /* 0x000fe20000000f00 */
[----:B------:R-:W-:Y:S01]  /*0170*/  IMAD.MOV.U32 R5, RZ, RZ, R19 ;  /* 0x000000ffff057224 */ /* 0x000fe200078e0013 */
[----:B------:R-:W-:Y:S01]  /*0180*/  ISETP.GE.U32.AND P1, PT, R6, 0x7ca00000, PT ;  /* 0x7ca000000600780c */ /* 0x000fe20003f26070 */
[----:B------:R-:W-:Y:S01]  /*0190*/  IMAD.MOV.U32 R11, RZ, RZ, 0x3fd80000 ;  /* 0x3fd80000ff0b7424 */ /* 0x000fe200078e00ff */
[----:B------:R-:W-:Y:S01]  /*01a0*/  ISETP.NE.AND P0, PT, R27, RZ, PT ;  /* 0x000000ff1b00720c */ /* 0x000fe20003f05270 */
[----:B0-----:R-:W-:-:S08]  /*01b0*/  DMUL R8, R6, R6 ;  /* 0x0000000606087228 */ /* 0x001fd00000000000 */
[----:B------:R-:W-:-:S08]  /*01c0*/  DFMA R8, R4, -R8, 1 ;  /* 0x3ff000000408742b */ /* 0x000fd00000000808 */
[----:B------:R-:W-:Y:S02]  /*01d0*/  DFMA R10, R8, R10, 0.5 ;  /* 0x3fe00000080a742b */ /* 0x000fe4000000000a */
[----:B------:R-:W-:-:S08]  /*01e0*/  DMUL R8, R6, R8 ;  /* 0x0000000806087228 */ /* 0x000fd00000000000 */
[----:B------:R-:W-:-:S08]  /*01f0*/  DFMA R12, R10, R8, R6 ;  /* 0x000000080a0c722b */ /* 0x000fd00000000006 */
[----:B------:R-:W-:Y:S02]  /*0200*/  DMUL R14, R4, R12 ;  /* 0x0000000c040e7228 */ /* 0x000fe40000000000 */
[----:B------:R-:W-:Y:S02]  /*0210*/  VIADD R11, R13, 0xfff00000 ;  /* 0xfff000000d0b7836 */ /* 0x000fe40000000000 */
[----:B------:R-:W-:-:S04]  /*0220*/  IMAD.MOV.U32 R10, RZ, RZ, R12 ;  /* 0x000000ffff0a7224 */ /* 0x000fc800078e000c */
[----:B------:R-:W-:-:S08]  /*0230*/  DFMA R16, R14, -R14, R4 ;  /* 0x8000000e0e10722b */ /* 0x000fd00000000004 */
[----:B------:R-:W-:Y:S01]  /*0240*/  DFMA R8, R16, R10, R14 ;  /* 0x0000000a1008722b */ /* 0x000fe2000000000e */
[----:B------:R-:W-:Y:S10]  /*0250*/  @!P1 BRA `(.L_x_2) ;  /* 0x0000000000089947 */ /* 0x000ff40003800000 */
[----:B------:R-:W-:-:S07]  /*0260*/  MOV R0, 0x280 ;  /* 0x0000028000007802 */ /* 0x000fce0000000f00 */
[----:B------:R-:W-:Y:S05]  /*0270*/  CALL.REL.NOINC `($__internal_0_$__cuda_sm20_dsqrt_rn_f64_mediumpath_v1) ;  /* 0x0000000000247944 */ /* 0x000fea0003c00000 */
.L_x_2:
[----:B------:R-:W-:Y:S05]  /*0280*/  BSYNC.RECONVERGENT B0 ;  /* 0x0000000000007941 */ /* 0x000fea0003800200 */
.L_x_1:
[----:B------:R-:W0:Y:S01]  /*0290*/  F2F.F32.F64 R8, R8 ;  /* 0x0000000800087310 */ /* 0x000e220000301000 */
[----:B------:R-:W-:Y:S01]  /*02a0*/  IMAD.WIDE R4, R27, 0x4, R2 ;  /* 0x000000041b047825 */ /* 0x000fe200078e0202 */
[----:B------:R-:W-:Y:S02]  /*02b0*/  IADD3 R27, PT, PT, R26, R27, RZ ;  /* 0x0000001b1a1b7210 */ /* 0x000fe40007ffe0ff */
[----:B0-----:R-:W-:Y:S02]  /*02c0*/  FSEL R7, R8, 1, P0 ;  /* 0x3f80000008077808 */ /* 0x001fe40000000000 */
[----:B------:R-:W-:-:S03]  /*02d0*/  ISETP.GE.AND P0, PT, R27, UR8, PT ;  /* 0x000000081b007c0c */ /* 0x000fc6000bf06270 */
[----:B------:R1:W-:Y:S10]  /*02e0*/  STG.E desc[UR6][R4.64], R7 ;  /* 0x0000000704007986 */ /* 0x0003f4000c101906 */
[----:B------:R-:W-:Y:S05]  /*02f0*/  @!P0 BRA `(.L_x_3) ;  /* 0xfffffffc00748947 */ /* 0x000fea000383ffff */
[----:B------:R-:W-:Y:S05]  /*0300*/  EXIT ;  /* 0x000000000000794d */ /* 0x000fea0003800000 */
        .weak           $__internal_0_$__cuda_sm20_dsqrt_rn_f64_mediumpath_v1
        .type           $__internal_0_$__cuda_sm20_dsqrt_rn_f64_mediumpath_v1,@function
        .size           $__internal_0_$__cuda_sm20_dsqrt_rn_f64_mediumpath_v1,($_Z6kernelPfi$__internal_accurate_pow - $__internal_0_$__cuda_sm20_dsqrt_rn_f64_mediumpath_v1)
$__internal_0_$__cuda_sm20_dsqrt_rn_f64_mediumpath_v1:
[----:B------:R-:W-:Y:S01]  /*0310*/  ISETP.GE.U32.AND P1, PT, R6, -0x3400000, PT ;  /* 0xfcc000000600780c */ /* 0x000fe20003f26070 */
[----:B------:R-:W-:Y:S01]  /*0320*/  BSSY.RECONVERGENT B1, `(.L_x_4) ;  /* 0x0000028000017945 */ /* 0x000fe20003800200 */
[----:B------:R-:W-:Y:S01]  /*0330*/  IMAD.MOV.U32 R6, RZ, RZ, R4 ;  /* 0x000000ffff067224 */ /* 0x000fe200078e0004 */
[----:B------:R-:W-:Y:S01]  /*0340*/  MOV R7, R5 ;  /* 0x0000000500077202 */ /* 0x000fe20000000f00 */
[----:B------:R-:W-:Y:S02]  /*0350*/  IMAD.MOV.U32 R10, RZ, RZ, R12 ;  /* 0x000000ffff0a7224 */ /* 0x000fe400078e000c */
[----:B------:R-:W-:Y:S02]  /*0360*/  IMAD.MOV.U32 R4, RZ, RZ, R16 ;  /* 0x000000ffff047224 */ /* 0x000fe400078e0010 */
[----:B------:R-:W-:-:S05]  /*0370*/  IMAD.MOV.U32 R5, RZ, RZ, R17 ;  /* 0x000000ffff057224 */ /* 0x000fca00078e0011 */
[----:B------:R-:W-:Y:S05]  /*0380*/  @!P1 BRA `(.L_x_5) ;  /* 0x0000000000209947 */ /* 0x000fea0003800000 */
[----:B------:R-:W-:-:S10]  /*0390*/  DFMA.RM R4, R4, R10, R14 ;  /* 0x0000000a0404722b */ /* 0x000fd4000000400e */
[----:B------:R-:W-:-:S04]  /*03a0*/  IADD3 R8, P1, PT, R4, 0x1, RZ ;  /* 0x0000000104087810 */ /* 0x000fc80007f3e0ff */
[----:B------:R-:W-:-:S06]  /*03b0*/  IADD3.X R9, PT, PT, RZ, R5, RZ, P1, !PT ;  /* 0x00000005ff097210 */ /* 0x000fcc0000ffe4ff */
[----:B------:R-:W-:-:S08]  /*03c0*/  DFMA.RP R6, -R4, R8, R6 ;  /* 0x000000080406722b */ /* 0x000fd00000008106 */
[----:B------:R-:W-:-:S06]  /*03d0*/  DSETP.GT.AND P1, PT, R6, RZ, PT ;  /* 0x000000ff0600722a */ /* 0x000fcc0003f24000 */
[----:B------:R-:W-:Y:S02]  /*03e0*/  FSEL R4, R8, R4, P1 ;  /* 0x0000000408047208 */ /* 0x000fe40000800000 */
[----:B------:R-:W-:Y:S01]  /*03f0*/  FSEL R5, R9, R5, P1 ;  /* 0x0000000509057208 */ /* 0x000fe20000800000 */
[----:B------:R-:W-:Y:S06]  /*0400*/  BRA `(.L_x_6) ;  /* 0x0000000000647947 */ /* 0x000fec0003800000 */
.L_x_5:
[----:B------:R-:W-:-:S14]  /*0410*/  DSETP.NE.AND P1, PT, R6, RZ, PT ;  /* 0x000000ff0600722a */ /* 0x000fdc0003f25000 */
[----:B------:R-:W-:Y:S05]  /*0420*/  @!P1 BRA `(.L_x_7) ;  /* 0x0000000000589947 */ /* 0x000fea0003800000 */
[----:B------:R-:W-:-:S13]  /*0430*/  ISETP.GE.AND P1, PT, R7, RZ, PT ;  /* 0x000000ff0700720c */ /* 0x000fda0003f26270 */
[----:B------:R-:W-:Y:S02]  /*0440*/  @!P1 IMAD.MOV.U32 R4, RZ, RZ, 0x0 ;  /* 0x00000000ff049424 */ /* 0x000fe400078e00ff */
[----:B------:R-:W-:Y:S01]  /*0450*/  @!P1 IMAD.MOV.U32 R5, RZ, RZ, -0x80000 ;  /* 0xfff80000ff059424 */ /* 0x000fe200078e00ff */
[----:B------:R-:W-:Y:S06]  /*0460*/  @!P1 BRA `(.L_x_6) ;  /* 0x00000000004c9947 */ /* 0x000fec0003800000 */
[----:B------:R-:W-:-:S13]  /*0470*/  ISETP.GT.AND P1, PT, R7, 0x7fefffff, PT ;  /* 0x7fefffff0700780c */ /* 0x000fda0003f24270 */
[----:B------:R-:W-:Y:S05]  /*0480*/  @P1 BRA `(.L_x_7) ;  /* 0x0000000000401947 */ /* 0x000fea0003800000 */
[----:B------:R-:W-:Y:S01]  /*0490*/  DMUL R4, R6, 8.11296384146066816958e+31 ;  /* 0x4690000006047828 */ /* 0x000fe20000000000 */
[----:B------:R-:W-:Y:S01]  /*04a0*/  IMAD.MOV.U32 R10, RZ, RZ, 0x0 ;  /* 0x00000000ff0a7424 */ /* 0x000fe200078e00ff */
[----:B------:R-:W-:Y:S01]  /*04b0*/  MOV R6, RZ ;  /* 0x000000ff00067202 */ /* 0x000fe20000000f00 */
[----:B------:R-:W-:-:S03]  /*04c0*/  IMAD.MOV.U32 R11, RZ, RZ, 0x3fd80000 ;  /* 0x3fd80000ff0b7424 */ /* 0x000fc600078e00ff */
[----:B------:R-:W0:Y:S02]  /*04d0*/  MUFU.RSQ64H R7, R5 ;  /* 0x0000000500077308 */ /* 0x000e240000001c00 */
[----:B0-----:R-:W-:-:S08]  /*04e0*/  DMUL R8, R6, R6 ;  /* 0x0000000606087228 */ /* 0x001fd00000000000 */
[----:B------:R-:W-:-:S08]  /*04f0*/  DFMA R8, R4, -R8, 1 ;  /* 0x3ff000000408742b */ /* 0x000fd00000000808 */
[----:B------:R-:W-:Y:S02]  /*0500*/  DFMA R10, R8, R10, 0.5 ;  /* 0x3fe00000080a742b */ /* 0x000fe4000000000a */
[----:B------:R-:W-:-:S08]  /*0510*/  DMUL R8, R6, R8 ;  /* 0x0000000806087228 */ /* 0x000fd00000000000 */
[----:B------:R-:W-:-:S08]  /*0520*/  DFMA R8, R10, R8, R6 ;  /* 0x000000080a08722b */ /* 0x000fd00000000006 */
[----:B------:R-:W-:Y:S02]  /*0530*/  DMUL R6, R4, R8 ;  /* 0x0000000804067228 */ /* 0x000fe40000000000 */
[----:B------:R-:W-:-:S06]  /*0540*/  IADD3 R9, PT, PT, R9, -0x100000, RZ ;  /* 0xfff0000009097810 */ /* 0x000fcc0007ffe0ff */
[----:B------:R-:W-:-:S08]  /*0550*/  DFMA R10, R6, -R6, R4 ;  /* 0x80000006060a722b */ /* 0x000fd00000000004 */
[----:B------:R-:W-:-:S10]  /*0560*/  DFMA R4, R8, R10, R6 ;  /* 0x0000000a0804722b */ /* 0x000fd40000000006 */
[----:B------:R-:W-:Y:S01]  /*0570*/  VIADD R5, R5, 0xfcb00000 ;  /* 0xfcb0000005057836 */ /* 0x000fe20000000000 */
[----:B------:R-:W-:Y:S06]  /*0580*/  BRA `(.L_x_6) ;  /* 0x0000000000047947 */ /* 0x000fec0003800000 */
.L_x_7:
[----:B------:R-:W-:-:S11]  /*0590*/  DADD R4, R6, R6 ;  /* 0x0000000006047229 */ /* 0x000fd60000000006 */
.L_x_6:
[----:B------:R-:W-:Y:S05]  /*05a0*/  BSYNC.RECONVERGENT B1 ;  /* 0x0000000000017941 */ /* 0x000fea0003800200 */
.L_x_4:
[----:B------:R-:W-:Y:S01]  /*05b0*/  IMAD.MOV.U32 R8, RZ, RZ, R4 ;  /* 0x000000ffff087224 */ /* 0x000fe200078e0004 */
[----:B------:R-:W-:Y:S01]  /*05c0*/  MOV R9, R5 ;  /* 0x0000000500097202 */ /* 0x000fe20000000f00 */
[----:B------:R-:W-:Y:S02]  /*05d0*/  IMAD.MOV.U32 R4, RZ, RZ, R0 ;  /* 0x000000ffff047224 */ /* 0x000fe400078e0000 */
[----:B------:R-:W-:-:S04]  /*05e0*/  IMAD.MOV.U32 R5, RZ, RZ, 0x0 ;  /* 0x00000000ff057424 */ /* 0x000fc800078e00ff */
[----:B------:R-:W-:Y:S05]  /*05f0*/  RET.REL.NODEC R4 `(_Z6kernelPfi) ;  /* 0xfffffff804807950 */ /* 0x000fea0003c3ffff */
        .type           $_Z6kernelPfi$__internal_accurate_pow,@function
        .size           $_Z6kernelPfi$__internal_accurate_pow,(.L_x_11 - $_Z6kernelPfi$__internal_accurate_pow)
$_Z6kernelPfi$__internal_accurate_pow:
[----:B------:R-:W0:Y:S01]  /*0600*/  MUFU.RCP64H R15, 1.7853975296020507812 ;  /* 0x3ffc90fd000f7908 */ /* 0x000e220000001800 */
[----:B------:R-:W-:Y:S02]  /*0610*/  HFMA2 R6, -RZ, RZ, 0, 0 ;  /* 0x00000000ff067431 */ /* 0x000fe400000001ff */
[----:B------:R-:W-:Y:S01]  /*0620*/  IMAD.MOV.U32 R7, RZ, RZ, 0x3ffc90fd ;  /* 0x3ffc90fdff077424 */ /* 0x000fe200078e00ff */
[----:B------:R-:W-:Y:S01]  /*0630*/  MOV R8, 0x41ad3b5a ;  /* 0x41ad3b5a00087802 */ /* 0x000fe20000000f00 */
[----:B------:R-:W-:Y:S01]  /*0640*/  IMAD.MOV.U32 R14, RZ, RZ, RZ ;  /* 0x000000ffff0e7224 */ /* 0x000fe200078e00ff */
[----:B------:R-:W-:Y:S01]  /*0650*/  UMOV UR4, 0x7d2cafe2 ;  /* 0x7d2cafe200047882 */ /* 0x000fe20000000000 */
[----:B------:R-:W-:Y:S01]  /*0660*/  IMAD.MOV.U32 R9, RZ, RZ, 0x3ed0f5d2 ;  /* 0x3ed0f5d2ff097424 */ /* 0x000fe200078e00ff */
[----:B------:R-:W-:-:S03]  /*0670*/  UMOV UR5, 0x3eb0f5ff ;  /* 0x3eb0f5ff00057882 */ /* 0x000fc60000000000 */
[----:B0-----:R-:W-:-:S08]  /*0680*/  DFMA R6, R14, -R6, 1 ;  /* 0x3ff000000e06742b */ /* 0x001fd00000000806 */
[----:B------:R-:W-:-:S08]  /*0690*/  DFMA R6, R6, R6, R6 ;  /* 0x000000060606722b */ /* 0x000fd00000000006 */
[----:B------:R-:W-:-:S08]  /*06a0*/  DFMA R14, R14, R6, R14 ;  /* 0x000000060e0e722b */ /* 0x000fd0000000000e */
[----:B------:R-:W-:-:S08]  /*06b0*/  DMUL R6, R14, -0.21460247039794921875 ;  /* 0xbfcb78180e067828 */ /* 0x000fd00000000000 */
[----:B------:R-:W-:-:S08]  /*06c0*/  DFMA R6, R14, -0.21460247039794921875, R6 ;  /* 0xbfcb78180e06782b */ /* 0x000fd00000000006 */
[C---:B------:R-:W-:Y:S02]  /*06d0*/  DMUL R12, R6.reuse, R6 ;  /* 0x00000006060c7228 */ /* 0x040fe40000000000 */
[----:B------:R-:W-:-:S06]  /*06e0*/  DADD R10, -R6, -0.21460247039794921875 ;  /* 0xbfcb7818060a7429 */ /* 0x000fcc0000000100 */
[----:B------:R-:W-:Y:S01]  /*06f0*/  DFMA R8, R12, UR4, R8 ;  /* 0x000000040c087c2b */ /* 0x000fe20008000008 */
[----:B------:R-:W-:Y:S01]  /*0700*/  UMOV UR4, 0x75488a3f ;  /* 0x75488a3f00047882 */ /* 0x000fe20000000000 */
[----:B------:R-:W-:Y:S01]  /*0710*/  UMOV UR5, 0x3ef3b20a ;  /* 0x3ef3b20a00057882 */ /* 0x000fe20000000000 */
[----:B------:R-:W-:Y:S02]  /*0720*/  DADD R18, R10, R10 ;  /* 0x000000000a127229 */ /* 0x000fe4000000000a */
[----:B------:R-:W-:-:S03]  /*0730*/  DMUL R10, R6, R6 ;  /* 0x00000006060a7228 */ /* 0x000fc60000000000 */
[----:B------:R-:W-:Y:S01]  /*0740*/  DFMA R8, R12, R8, UR4 ;  /* 0x000000040c087e2b */ /* 0x000fe20008000008 */
[----:B------:R-:W-:Y:S01]  /*0750*/  UMOV UR4, 0xe4faecd5 ;  /* 0xe4faecd500047882 */ /* 0x000fe20000000000 */
[----:B------:R-:W-:Y:S01]  /*0760*/  UMOV UR5, 0x3f1745cd ;  /* 0x3f1745cd00057882 */ /* 0x000fe20000000000 */
[----:B------:R-:W-:-:S05]  /*0770*/  DFMA R18, -R6, -0.21460247039794921875, R18 ;  /* 0xbfcb78180612782b */ /* 0x000fca0000000112 */
[----:B------:R-:W-:Y:S01]  /*0780*/  DFMA R8, R12, R8, UR4 ;  /* 0x000000040c087e2b */ /* 0x000fe20008000008 */
[----:B------:R-:W-:Y:S01]  /*0790*/  UMOV UR4, 0x258a578b ;  /* 0x258a578b00047882 */ /* 0x000fe20000000000 */
[----:B------:R-:W-:Y:S01]  /*07a0*/  UMOV UR5, 0x3f3c71c7 ;  /* 0x3f3c71c700057882 */ /* 0x000fe20000000000 */
[----:B------:R-:W-:-:S05]  /*07b0*/  DMUL R14, R14, R18 ;  /* 0x000000120e0e7228 */ /* 0x000fca0000000000 */
[----:B------:R-:W-:Y:S01]  /*07c0*/  DFMA R8, R12, R8, UR4 ;  /* 0x000000040c087e2b */ /* 0x000fe20008000008 */
[----:B------:R-:W-:Y:S01]  /*07d0*/  UMOV UR4, 0x9242b910 ;  /* 0x9242b91000047882 */ /* 0x000fe20000000000 */
[----:B------:R-:W-:-:S03]  /*07e0*/  UMOV UR5, 0x3f624924 ;  /* 0x3f62492400057882 */ /* 0x000fc60000000000 */
[----:B------:R-:W-:Y:S01]  /*07f0*/  VIADD R23, R15, 0x100000 ;  /* 0x001000000f177836 */ /* 0x000fe20000000000 */
[----:B------:R-:W-:Y:S02]  /*0800*/  MOV R22, R14 ;  /* 0x0000000e00167202 */ /* 0x000fe40000000f00 */
[----:B------:R-:W-:Y:S01]  /*0810*/  DFMA R8, R12, R8, UR4 ;  /* 0x000000040c087e2b */ /* 0x000fe20008000008 */
[----:B------:R-:W-:Y:S01]  /*0820*/  UMOV UR4, 0x99999dfb ;  /* 0x99999dfb00047882 */ /* 0x000fe20000000000 */
[----:B------:R-:W-:-:S06]  /*0830*/  UMOV UR5, 0x3f899999 ;  /* 0x3f89999900057882 */ /* 0x000fcc0000000000 */
[----:B------:R-:W-:Y:S01]  /*0840*/  DFMA R16, R12, R8, UR4 ;  /* 0x000000040c107e2b */ /* 0x000fe20008000008 */
[----:B------:R-:W-:Y:S01]  /*0850*/  UMOV UR4, 0x55555555 ;  /* 0x5555555500047882 */ /* 0x000fe20000000000 */
[----:B------:R-:W-:-:S06]  /*0860*/  UMOV UR5, 0x3fb55555 ;  /* 0x3fb5555500057882 */ /* 0x000fcc0000000000 */
[----:B------:R-:W-:-:S08]  /*0870*/  DFMA R8, R12, R16, UR4 ;  /* 0x000000040c087e2b */ /* 0x000fd00008000010 */
[----:B------:R-:W-:Y:S01]  /*0880*/  DADD R20, -R8, UR4 ;  /* 0x0000000408147e29 */ /* 0x000fe20008000100 */
[----:B------:R-:W-:Y:S01]  /*0890*/  UMOV UR4, 0xb9e7b0 ;  /* 0x00b9e7b000047882 */ /* 0x000fe20000000000 */
[----:B------:R-:W-:-:S06]  /*08a0*/  UMOV UR5, 0x3c46a4cb ;  /* 0x3c46a4cb00057882 */ /* 0x000fcc0000000000 */
[----:B------:R-:W-:Y:S02]  /*08b0*/  DFMA R16, R12, R16, R20 ;  /* 0x000000100c10722b */ /* 0x000fe40000000014 */
[C---:B------:R-:W-:Y:S02]  /*08c0*/  DMUL R12, R6.reuse, R10 ;  /* 0x0000000a060c7228 */ /* 0x040fe40000000000 */
[----:B------:R-:W-:-:S04]  /*08d0*/  DFMA R20, R6, R6, -R10 ;  /* 0x000000060614722b */ /* 0x000fc8000000080a */
[----:B------:R-:W-:Y:S01]  /*08e0*/  DADD R16, R16, -UR4 ;  /* 0x8000000410107e29 */ /* 0x000fe20008000000 */
[----:B------:R-:W-:Y:S01]  /*08f0*/  UMOV UR4, 0x0 ;  /* 0x0000000000047882 */ /* 0x000fe20000000000 */
[C---:B------:R-:W-:Y:S01]  /*0900*/  DFMA R18, R6.reuse, R10, -R12 ;  /* 0x0000000a0612722b */ /* 0x040fe2000000080c */
[----:B------:R-:W-:Y:S01]  /*0910*/  UMOV UR5, 0x40000000 ;  /* 0x4000000000057882 */ /* 0x000fe20000000000 */
[----:B------:R-:W-:-:S04]  /*0920*/  DFMA R20, R6, R22, R20 ;  /* 0x000000160614722b */ /* 0x000fc80000000014 */
[----:B------:R-:W-:Y:S02]  /*0930*/  DADD R24, R8, R16 ;  /* 0x0000000008187229 */ /* 0x000fe40000000010 */
[----:B------:R-:W-:-:S06]  /*0940*/  DFMA R18, R14, R10, R18 ;  /* 0x0000000a0e12722b */ /* 0x000fcc0000000012 */
[----:B------:R-:W-:Y:S02]  /*0950*/  DMUL R10, R24, R12 ;  /* 0x0000000c180a7228 */ /* 0x000fe40000000000 */
[----:B------:R-:W-:Y:S02]  /*0960*/  DFMA R18, R6, R20, R18 ;  /* 0x000000140612722b */ /* 0x000fe40000000012 */
[----:B------:R-:W-:-:S04]  /*0970*/  DADD R20, R8, -R24 ;  /* 0x0000000008147229 */ /* 0x000fc80000000818 */
[----:B------:R-:W-:-:S04]  /*0980*/  DFMA R8, R24, R12, -R10 ;  /* 0x0000000c1808722b */ /* 0x000fc8000000080a */
[----:B------:R-:W-:-:S04]  /*0990*/  DADD R20, R16, R20 ;  /* 0x0000000010147229 */ /* 0x000fc80000000014 */
[----:B------:R-:W-:-:S08]  /*09a0*/  DFMA R8, R24, R18, R8 ;  /* 0x000000121808722b */ /* 0x000fd00000000008 */
[----:B------:R-:W-:-:S08]  /*09b0*/  DFMA R20, R20, R12, R8 ;  /* 0x0000000c1414722b */ /* 0x000fd00000000008 */
[----:B------:R-:W-:-:S08]  /*09c0*/  DADD R12, R10, R20 ;  /* 0x000000000a0c7229 */ /* 0x000fd00000000014 */
[--C-:B------:R-:W-:Y:S02]  /*09d0*/  DADD R8, R6, R12.reuse ;  /* 0x0000000006087229 */ /* 0x100fe4000000000c */
[----:B------:R-:W-:-:S06]  /*09e0*/  DADD R10, R10, -R12 ;  /* 0x000000000a0a7229 */ /* 0x000fcc000000080c */
[----:B------:R-:W-:Y:S02]  /*09f0*/  DADD R6, R6, -R8 ;  /* 0x0000000006067229 */ /* 0x000fe40000000808 */
[----:B------:R-:W-:-:S06]  /*0a00*/  DADD R10, R20, R10 ;  /* 0x00000000140a7229 */ /* 0x000fcc000000000a */
[----:B------:R-:W-:-:S08]  /*0a10*/  DADD R6, R12, R6 ;  /* 0x000000000c067229 */ /* 0x000fd00000000006 */
[----:B------:R-:W-:Y:S01]  /*0a20*/  DADD R6, R10, R6 ;  /* 0x000000000a067229 */ /* 0x000fe20000000006 */
[----:B------:R-:W-:Y:S02]  /*0a30*/  IMAD.MOV.U32 R10, RZ, RZ, -0x105c611 ;  /* 0xfefa39efff0a7424 */ /* 0x000fe400078e00ff */
[----:B------:R-:W-:-:S05]  /*0a40*/  IMAD.MOV.U32 R11, RZ, RZ, 0x3fe62e42 ;  /* 0x3fe62e42ff0b7424 */ /* 0x000fca00078e00ff */
[----:B------:R-:W-:Y:S01]  /*0a50*/  DADD R14, R14, R6 ;  /* 0x000000000e0e7229 */ /* 0x000fe20000000006 */
[----:B------:R-:W-:Y:S01]  /*0a60*/  MOV R6, 0xfefa39ef ;  /* 0xfefa39ef00067802 */ /* 0x000fe20000000f00 */
[----:B------:R-:W-:-:S06]  /*0a70*/  IMAD.MOV.U32 R7, RZ, RZ, 0x3fe62e42 ;  /* 0x3fe62e42ff077424 */ /* 0x000fcc00078e00ff */
[----:B------:R-:W-:-:S08]  /*0a80*/  DADD R12, R8, R14 ;  /* 0x00000000080c7229 */ /* 0x000fd0000000000e */
[--C-:B------:R-:W-:Y:S02]  /*0a90*/  DFMA R10, R10, UR4, R12.reuse ;  /* 0x000000040a0a7c2b */ /* 0x100fe4000800000c */
[----:B------:R-:W-:-:S06]  /*0aa0*/  DADD R8, R8, -R12 ;  /* 0x0000000008087229 */ /* 0x000fcc000000080c */
[----:B------:R-:W-:Y:S02]  /*0ab0*/  DFMA R16, -R6, 2, R10 ;  /* 0x400000000610782b */ /* 0x000fe4000000010a */
[----:B------:R-:W-:Y:S01]  /*0ac0*/  DADD R8, R14, R8 ;  /* 0x000000000e087229 */ /* 0x000fe20000000008 */
[----:B------:R-:W-:Y:S01]  /*0ad0*/  LOP3.LUT R15, R5, 0xff0fffff, RZ, 0xc0, !PT ;  /* 0xff0fffff050f7812 */ /* 0x000fe200078ec0ff */
[----:B------:R-:W-:-:S04]  /*0ae0*/  IMAD.MOV.U32 R14, RZ, RZ, R4 ;  /* 0x000000ffff0e7224 */ /* 0x000fc800078e0004 */
[----:B------:R-:W-:Y:S01]  /*0af0*/  DADD R16, -R12, R16 ;  /* 0x000000000c107229 */ /* 0x000fe20000000110 */
[----:B------:R-:W-:Y:S01]  /*0b00*/  IMAD.MOV.U32 R12, RZ, RZ, 0x3b39803f ;  /* 0x3b39803fff0c7424 */ /* 0x000fe200078e00ff */
[----:B------:R-:W-:-:S06]  /*0b10*/  MOV R13, 0x3c7abc9e ;  /* 0x3c7abc9e000d7802 */ /* 0x000fcc0000000f00 */
[----:B------:R-:W-:-:S08]  /*0b20*/  DADD R8, R8, -R16 ;  /* 0x0000000008087229 */ /* 0x000fd00000000810 */
[----:B------:R-:W-:Y:S01]  /*0b30*/  DFMA R8, R12, UR4, R8 ;  /* 0x000000040c087c2b */ /* 0x000fe20008000008 */
[----:B------:R-:W-:Y:S01]  /*0b40*/  UMOV UR4, 0x3b39803f ;  /* 0x3b39803f00047882 */ /* 0x000fe20000000000 */
[----:B------:R-:W-:Y:S01]  /*0b50*/  IMAD.SHL.U32 R12, R5, 0x2, RZ ;  /* 0x00000002050c7824 */ /* 0x000fe200078e00ff */
[----:B------:R-:W-:-:S04]  /*0b60*/  UMOV UR5, 0x3c7abc9e ;  /* 0x3c7abc9e00057882 */ /* 0x000fc80000000000 */
[----:B------:R-:W-:Y:S01]  /*0b70*/  ISETP.GT.U32.AND P0, PT, R12, -0x2000001, PT ;  /* 0xfdffffff0c00780c */ /* 0x000fe20003f04070 */
[----:B------:R-:W-:-:S03]  /*0b80*/  DADD R12, R10, R8 ;  /* 0x000000000a0c7229 */ /* 0x000fc60000000008 */
[----:B------:R-:W-:-:S05]  /*0b90*/  SEL R15, R15, R5, P0 ;  /* 0x000000050f0f7207 */ /* 0x000fca0000000000 */
[----:B------:R-:W-:Y:S02]  /*0ba0*/  DADD R10, R10, -R12 ;  /* 0x000000000a0a7229 */ /* 0x000fe4000000080c */
[----:B------:R-:W-:-:S06]  /*0bb0*/  DMUL R4, R12, R14 ;  /* 0x0000000e0c047228 */ /* 0x000fcc0000000000 */
[----:B------:R-:W-:Y:S02]  /*0bc0*/  DADD R10, R8, R10 ;  /* 0x00000000080a7229 */ /* 0x000fe4000000000a */
[----:B------:R-:W-:-:S08]  /*0bd0*/  DFMA R12, R12, R14, -R4 ;  /* 0x0000000e0c0c722b */ /* 0x000fd00000000804 */
[----:B------:R-:W-:Y:S01]  /*0be0*/  DFMA R12, R10, R14, R12 ;  /* 0x0000000e0a0c722b */ /* 0x000fe2000000000c */
[----:B------:R-:W-:Y:S01]  /*0bf0*/  MOV R10, 0x652b82fe ;  /* 0x652b82fe000a7802 */ /* 0x000fe20000000f00 */
[----:B------:R-:W-:-:S06]  /*0c00*/  IMAD.MOV.U32 R11, RZ, RZ, 0x3ff71547 ;  /* 0x3ff71547ff0b7424 */ /* 0x000fcc00078e00ff */
[----:B------:R-:W-:-:S08]  /*0c10*/  DADD R8, R4, R12 ;  /* 0x0000000004087229 */ /* 0x000fd0000000000c */
[----:B------:R-:W-:Y:S02]  /*0c20*/  DFMA R10, R8, R10, 6.75539944105574400000e+15 ;  /* 0x43380000080a742b */ /* 0x000fe4000000000a */
[----:B------:R-:W-:Y:S01]  /*0c30*/  FSETP.GEU.AND P0, PT, |R9|, 4.1917929649353027344, PT ;  /* 0x4086232b0900780b */ /* 0x000fe20003f0e200 */
[----:B------:R-:W-:-:S05]  /*0c40*/  DADD R4, R4, -R8 ;  /* 0x0000000004047229 */ /* 0x000fca0000000808 */
[----:B------:R-:W-:-:S03]  /*0c50*/  DADD R14, R10, -6.75539944105574400000e+15 ;  /* 0xc33800000a0e7429 */ /* 0x000fc60000000000 */
[----:B------:R-:W-:-:S05]  /*0c60*/  DADD R12, R12, R4 ;  /* 0x000000000c0c7229 */ /* 0x000fca0000000004 */
[----:B------:R-:W-:-:S08]  /*0c70*/  DFMA R6, R14, -R6, R8 ;  /* 0x800000060e06722b */ /* 0x000fd00000000008 */
[----:B------:R-:W-:Y:S01]  /*0c80*/  DFMA R6, R14, -UR4, R6 ;  /* 0x800000040e067c2b */ /* 0x000fe20008000006 */
[----:B------:R-:W-:Y:S01]  /*0c90*/  UMOV UR4, 0x69ce2bdf ;  /* 0x69ce2bdf00047882 */ /* 0x000fe20000000000 */
[----:B------:R-:W-:Y:S01]  /*0ca0*/  IMAD.MOV.U32 R14, RZ, RZ, -0x35dec16 ;  /* 0xfca213eaff0e7424 */ /* 0x000fe200078e00ff */
[----:B------:R-:W-:Y:S01]  /*0cb0*/  MOV R15, 0x3e928af3 ;  /* 0x3e928af3000f7802 */ /* 0x000fe20000000f00 */
[----:B------:R-:W-:-:S05]  /*0cc0*/  UMOV UR5, 0x3e5ade15 ;  /* 0x3e5ade1500057882 */ /* 0x000fca0000000000 */
[----:B------:R-:W-:Y:S01]  /*0cd0*/  DFMA R14, R6, UR4, R14 ;  /* 0x00000004060e7c2b */ /* 0x000fe2000800000e */
[----:B------:R-:W-:Y:S01]  /*0ce0*/  UMOV UR4, 0x62401315 ;  /* 0x6240131500047882 */ /* 0x000fe20000000000 */
[----:B------:R-:W-:-:S06]  /*0cf0*/  UMOV UR5, 0x3ec71dee ;  /* 0x3ec71dee00057882 */ /* 0x000fcc0000000000 */
[----:B------:R-:W-:Y:S01]  /*0d00*/  DFMA R14, R6, R14, UR4 ;  /* 0x00000004060e7e2b */ /* 0x000fe2000800000e */
        /* <DEDUP_REMOVED lines=20> */
[----:B------:R-:W-:-:S08]  /*0e50*/  DFMA R14, R6, R14, UR4 ;  /* 0x00000004060e7e2b */ /* 0x000fd0000800000e */
[----:B------:R-:W-:-:S08]  /*0e60*/  DFMA R14, R6, R14, 1 ;  /* 0x3ff00000060e742b */ /* 0x000fd0000000000e */
[----:B------:R-:W-:-:S10]  /*0e70*/  DFMA R6, R6, R14, 1 ;  /* 0x3ff000000606742b */ /* 0x000fd4000000000e */
[----:B------:R-:W-:Y:S02]  /*0e80*/  IMAD R5, R10, 0x100000, R7 ;  /* 0x001000000a057824 */ /* 0x000fe400078e0207 */
[----:B------:R-:W-:Y:S01]  /*0e90*/  IMAD.MOV.U32 R4, RZ, RZ, R6 ;  /* 0x000000ffff047224 */ /* 0x000fe200078e0006 */
[----:B------:R-:W-:Y:S06]  /*0ea0*/  @!P0 BRA `(.L_x_8) ;  /* 0x0000000000308947 */ /* 0x000fec0003800000 */
[----:B------:R-:W-:Y:S01]  /*0eb0*/  FSETP.GEU.AND P1, PT, |R9|, 4.2275390625, PT ;  /* 0x408748000900780b */ /* 0x000fe20003f2e200 */
[C---:B------:R-:W-:Y:S02]  /*0ec0*/  DADD R14, R8.reuse, +INF ;  /* 0x7ff00000080e7429 */ /* 0x040fe40000000000 */
[----:B------:R-:W-:-:S08]  /*0ed0*/  DSETP.GEU.AND P0, PT, R8, RZ, PT ;  /* 0x000000ff0800722a */ /* 0x000fd00003f0e000 */
[----:B------:R-:W-:Y:S02]  /*0ee0*/  FSEL R5, R15, RZ, P0 ;  /* 0x000000ff0f057208 */ /* 0x000fe40000000000 */
[----:B------:R-:W-:-:S04]  /*0ef0*/  @!P1 LEA.HI R4, R10, R10, RZ, 0x1 ;  /* 0x0000000a0a049211 */ /* 0x000fc800078f08ff */
[----:B------:R-:W-:Y:S02]  /*0f00*/  @!P1 SHF.R.S32.HI R9, RZ, 0x1, R4 ;  /* 0x00000001ff099819 */ /* 0x000fe40000011404 */
[----:B------:R-:W-:Y:S02]  /*0f10*/  FSEL R4, R14, RZ, P0 ;  /* 0x000000ff0e047208 */ /* 0x000fe40000000000 */
[----:B------:R-:W-:Y:S01]  /*0f20*/  @!P1 IADD3 R8, PT, PT, R10, -R9, RZ ;  /* 0x800000090a089210 */ /* 0x000fe20007ffe0ff */
[----:B------:R-:W-:-:S03]  /*0f30*/  @!P1 IMAD R7, R9, 0x100000, R7 ;  /* 0x0010000009079824 */ /* 0x000fc600078e0207 */
[----:B------:R-:W-:Y:S01]  /*0f40*/  @!P1 LEA R9, R8, 0x3ff00000, 0x14 ;  /* 0x3ff0000008099811 */ /* 0x000fe200078ea0ff */
[----:B------:R-:W-:-:S06]  /*0f50*/  @!P1 IMAD.MOV.U32 R8, RZ, RZ, RZ ;  /* 0x000000ffff089224 */ /* 0x000fcc00078e00ff */
[----:B------:R-:W-:-:S11]  /*0f60*/  @!P1 DMUL R4, R6, R8 ;  /* 0x0000000806049228 */ /* 0x000fd60000000000 */
.L_x_8:
[----:B------:R-:W-:Y:S02]  /*0f70*/  DFMA R12, R12, R4, R4 ;  /* 0x000000040c0c722b */ /* 0x000fe40000000004 */
[----:B------:R-:W-:-:S08]  /*0f80*/  DSETP.NEU.AND P0, PT, |R4|, +INF , PT ;  /* 0x7ff000000400742a */ /* 0x000fd00003f0d200 */
[----:B------:R-:W-:Y:S02]  /*0f90*/  FSEL R10, R4, R12, !P0 ;  /* 0x0000000c040a7208 */ /* 0x000fe40004000000 */
[----:B------:R-:W-:Y:S01]  /*0fa0*/  FSEL R19, R5, R13, !P0 ;  /* 0x0000000d05137208 */ /* 0x000fe20004000000 */
[----:B------:R-:W-:Y:S01]  /*0fb0*/  IMAD.MOV.U32 R5, RZ, RZ, 0x0 ;  /* 0x00000000ff057424 */ /* 0x000fe200078e00ff */
[----:B------:R-:W-:-:S04]  /*0fc0*/  MOV R4, R0 ;  /* 0x0000000000047202 */ /* 0x000fc80000000f00 */
[----:B------:R-:W-:Y:S05]  /*0fd0*/  RET.REL.NODEC R4 `(_Z6kernelPfi) ;  /* 0xfffffff004087950 */ /* 0x000fea0003c3ffff */
.L_x_9:
[----:B------:R-:W-:-:S00]  /*0fe0*/  BRA `(.L_x_9) ;  /* 0xfffffffc00fc7947 */ /* 0x000fc0000383ffff */
[----:B------:R-:W-:-:S00]  /*0ff0*/  NOP ;  /* 0x0000000000007918 */ /* 0x000fc00000000000 */
        /* <DEDUP_REMOVED lines=8> */
.L_x_11:


//--------------------- .nv.shared.reserved.0     --------------------------
	.section	.nv.shared.reserved.0,"aw",@nobits
	.weak		__nv_reservedSMEM_offset_0_alias
	.size		__nv_reservedSMEM_offset_0_alias, 0, 64
	.other		__nv_reservedSMEM_offset_0_alias,@"STO_CUDA_RESERVED_SHARED STV_DEFAULT"
__nv_reservedSMEM_offset_0_alias:
	.zero		0
	.zero		64


//--------------------- .nv.constant0._Z6kernelPfi --------------------------
	.section	.nv.constant0._Z6kernelPfi,"a",@progbits
	.sectionflags	@""
	.align	4
.nv.constant0._Z6kernelPfi:
	.zero		908


//--------------------- SYMBOLS --------------------------

	.type		.nv.reservedSmem.offset0,@object
	.size		.nv.reservedSmem.offset0,0x4
